//
// Generated by NVIDIA NVVM Compiler
//
// Compiler Build ID: CL-36424714
// Cuda compilation tools, release 13.0, V13.0.88
// Based on NVVM 20.0.0
//

.version 9.0
.target sm_100
.address_size 64

	// .globl	_Z7mat_mulPiS_S_

.visible .entry _Z7mat_mulPiS_S_(
	.param .u64 .ptr .align 1 _Z7mat_mulPiS_S__param_0,
	.param .u64 .ptr .align 1 _Z7mat_mulPiS_S__param_1,
	.param .u64 .ptr .align 1 _Z7mat_mulPiS_S__param_2
)
{
	.reg .pred 	%p<3>;
	.reg .b32 	%r<42>;
	.reg .b64 	%rd<21>;

	ld.param.u64 	%rd10, [_Z7mat_mulPiS_S__param_0];
	ld.param.u64 	%rd11, [_Z7mat_mulPiS_S__param_1];
	ld.param.u64 	%rd12, [_Z7mat_mulPiS_S__param_2];
	cvta.to.global.u64 	%rd1, %rd12;
	cvta.to.global.u64 	%rd13, %rd11;
	cvta.to.global.u64 	%rd14, %rd10;
	mov.u32 	%r10, %ctaid.x;
	mov.u32 	%r11, %tid.x;
	shl.b32 	%r12, %r10, 21;
	shl.b32 	%r13, %r11, 13;
	add.s32 	%r1, %r12, %r13;
	mul.wide.u32 	%rd15, %r1, 4;
	add.s64 	%rd16, %rd15, %rd14;
	add.s64 	%rd2, %rd16, 16;
	add.s64 	%rd3, %rd13, 131072;
	mov.b32 	%r39, 0;
$L__BB0_1:
	add.s32 	%r15, %r39, %r1;
	mul.wide.u32 	%rd17, %r15, 4;
	add.s64 	%rd4, %rd1, %rd17;
	ld.global.u32 	%r40, [%rd4];
	mul.wide.u32 	%rd18, %r39, 4;
	add.s64 	%rd19, %rd3, %rd18;
	mov.b32 	%r41, 0;
	mov.u64 	%rd20, %rd2;
$L__BB0_2:
	ld.global.u32 	%r16, [%rd20+-16];
	ld.global.u32 	%r17, [%rd19+-131072];
	mad.lo.s32 	%r18, %r17, %r16, %r40;
	st.global.u32 	[%rd4], %r18;
	ld.global.u32 	%r19, [%rd20+-12];
	ld.global.u32 	%r20, [%rd19+-98304];
	mad.lo.s32 	%r21, %r20, %r19, %r18;
	st.global.u32 	[%rd4], %r21;
	ld.global.u32 	%r22, [%rd20+-8];
	ld.global.u32 	%r23, [%rd19+-65536];
	mad.lo.s32 	%r24, %r23, %r22, %r21;
	st.global.u32 	[%rd4], %r24;
	ld.global.u32 	%r25, [%rd20+-4];
	ld.global.u32 	%r26, [%rd19+-32768];
	mad.lo.s32 	%r27, %r26, %r25, %r24;
	st.global.u32 	[%rd4], %r27;
	ld.global.u32 	%r28, [%rd20];
	ld.global.u32 	%r29, [%rd19];
	mad.lo.s32 	%r30, %r29, %r28, %r27;
	st.global.u32 	[%rd4], %r30;
	ld.global.u32 	%r31, [%rd20+4];
	ld.global.u32 	%r32, [%rd19+32768];
	mad.lo.s32 	%r33, %r32, %r31, %r30;
	st.global.u32 	[%rd4], %r33;
	ld.global.u32 	%r34, [%rd20+8];
	ld.global.u32 	%r35, [%rd19+65536];
	mad.lo.s32 	%r36, %r35, %r34, %r33;
	st.global.u32 	[%rd4], %r36;
	ld.global.u32 	%r37, [%rd20+12];
	ld.global.u32 	%r38, [%rd19+98304];
	mad.lo.s32 	%r40, %r38, %r37, %r36;
	st.global.u32 	[%rd4], %r40;
	add.s32 	%r41, %r41, 8;
	add.s64 	%rd20, %rd20, 32;
	add.s64 	%rd19, %rd19, 262144;
	setp.ne.s32 	%p1, %r41, 8192;
	@%p1 bra 	$L__BB0_2;
	add.s32 	%r39, %r39, 1;
	setp.ne.s32 	%p2, %r39, 8192;
	@%p2 bra 	$L__BB0_1;
	ret;

}


// ===== COMPILED SASS (sm_100) =====

	.target	sm_100

	.elftype	@"ET_EXEC"


//--------------------- .note.nv.tkinfo           --------------------------
	.section	.note.nv.tkinfo,"",@"SHT_NOTE"
	.sectionflags	@"SHF_NOTE_NV_TKINFO"
	.tkinfo
        /*0018*/ 	.word	0x00000002
        /*0030*/ 	.string	""
        /*0030*/ 	.string	"ptxas"
        /*0030*/ 	.string	"Cuda compilation tools, release 13.0, V13.0.88"
        /*0030*/ 	.string	"Build cuda_13.0.r13.0/compiler.36424714_0"
        /*0030*/ 	.string	"-arch sm_100 -m 64 "



//--------------------- .note.nv.cuinfo           --------------------------
	.section	.note.nv.cuinfo,"",@"SHT_NOTE"
	.sectionflags	@"SHF_NOTE_NV_CUINFO"
        /*0018*/ 	.short	0x0002
        /*001a*/ 	.short	0x0064
        /*001c*/ 	.short	0x0082
	.zero		2


//--------------------- .nv.info                  --------------------------
	.section	.nv.info,"",@"SHT_CUDA_INFO"
	.align	4


	//----- nvinfo : EIATTR_REGCOUNT
	.align		4
        /*0000*/ 	.byte	0x04, 0x2f
        /*0002*/ 	.short	(.L_1 - .L_0)
	.align		4
.L_0:
        /*0004*/ 	.word	index@(_Z7mat_mulPiS_S_)
        /*0008*/ 	.word	0x00000014


	//----- nvinfo : EIATTR_FRAME_SIZE
	.align		4
.L_1:
        /*000c*/ 	.byte	0x04, 0x11
        /*000e*/ 	.short	(.L_3 - .L_2)
	.align		4
.L_2:
        /*0010*/ 	.word	index@(_Z7mat_mulPiS_S_)
        /*0014*/ 	.word	0x00000000


	//----- nvinfo : EIATTR_MIN_STACK_SIZE
	.align		4
.L_3:
        /*0018*/ 	.byte	0x04, 0x12
        /*001a*/ 	.short	(.L_5 - .L_4)
	.align		4
.L_4:
        /*001c*/ 	.word	index@(_Z7mat_mulPiS_S_)
        /*0020*/ 	.word	0x00000000
.L_5:


//--------------------- .nv.compat                --------------------------
	.section	.nv.compat,"",@"SHT_CUDA_COMPAT_INFO"
	.align	4
        /*0000*/ 	.byte	0x02, 0x09, 0x00, 0x00, 0x02, 0x02, 0x01, 0x00, 0x02, 0x05, 0x05, 0x00, 0x03, 0x07, 0x01, 0x01
        /*0010*/ 	.byte	0x02, 0x03, 0x00, 0x00, 0x02, 0x06, 0x01, 0x00, 0x04, 0x0b, 0x08, 0x00, 0x09, 0x00, 0x00, 0x00
        /*0020*/ 	.byte	0x00, 0x00, 0x00, 0x00


//--------------------- .nv.info._Z7mat_mulPiS_S_ --------------------------
	.section	.nv.info._Z7mat_mulPiS_S_,"",@"SHT_CUDA_INFO"
	.sectionflags	@""
	.align	4


	//----- nvinfo : EIATTR_CUDA_API_VERSION
	.align		4
        /*0000*/ 	.byte	0x04, 0x37
        /*0002*/ 	.short	(.L_7 - .L_6)
.L_6:
        /*0004*/ 	.word	0x00000082


	//----- nvinfo : EIATTR_KPARAM_INFO
	.align		4
.L_7:
        /*0008*/ 	.byte	0x04, 0x17
        /*000a*/ 	.short	(.L_9 - .L_8)
.L_8:
        /*000c*/ 	.word	0x00000000
        /*0010*/ 	.short	0x0002
        /*0012*/ 	.short	0x0010
        /*0014*/ 	.byte	0x00, 0xf5, 0x21, 0x00


	//----- nvinfo : EIATTR_KPARAM_INFO
	.align		4
.L_9:
        /*0018*/ 	.byte	0x04, 0x17
        /*001a*/ 	.short	(.L_11 - .L_10)
.L_10:
        /*001c*/ 	.word	0x00000000
        /*0020*/ 	.short	0x0001
        /*0022*/ 	.short	0x0008
        /*0024*/ 	.byte	0x00, 0xf5, 0x21, 0x00


	//----- nvinfo : EIATTR_KPARAM_INFO
	.align		4
.L_11:
        /*0028*/ 	.byte	0x04, 0x17
        /*002a*/ 	.short	(.L_13 - .L_12)
.L_12:
        /*002c*/ 	.word	0x00000000
        /*0030*/ 	.short	0x0000
        /*0032*/ 	.short	0x0000
        /*0034*/ 	.byte	0x00, 0xf5, 0x21, 0x00


	//----- nvinfo : EIATTR_SPARSE_MMA_MASK
	.align		4
.L_13:
        /*0038*/ 	.byte	0x03, 0x50
        /*003a*/ 	.short	0x0000


	//----- nvinfo : EIATTR_MAXREG_COUNT
	.align		4
        /*003c*/ 	.byte	0x03, 0x1b
        /*003e*/ 	.short	0x00ff


	//----- nvinfo : EIATTR_MERCURY_ISA_VERSION
	.align		4
        /*0040*/ 	.byte	0x03, 0x5f
        /*0042*/ 	.short	0x0101


	//----- nvinfo : EIATTR_VRC_CTA_INIT_COUNT
	.align		4
        /*0044*/ 	.byte	0x02, 0x4a
	.zero		1
	.zero		1


	//----- nvinfo : EIATTR_EXIT_INSTR_OFFSETS
	.align		4
        /*0048*/ 	.byte	0x04, 0x1c
        /*004a*/ 	.short	(.L_15 - .L_14)


	//   ....[0]....
.L_14:
        /*004c*/ 	.word	0x00000a60


	//----- nvinfo : EIATTR_CBANK_PARAM_SIZE
	.align		4
.L_15:
        /*0050*/ 	.byte	0x03, 0x19
        /*0052*/ 	.short	0x0018


	//----- nvinfo : EIATTR_PARAM_CBANK
	.align		4
        /*0054*/ 	.byte	0x04, 0x0a
        /*0056*/ 	.short	(.L_17 - .L_16)
	.align		4
.L_16:
        /*0058*/ 	.word	index@(.nv.constant0._Z7mat_mulPiS_S_)
        /*005c*/ 	.short	0x0380
        /*005e*/ 	.short	0x0018


	//----- nvinfo : EIATTR_SW_WAR
	.align		4
.L_17:
        /*0060*/ 	.byte	0x04, 0x36
        /*0062*/ 	.short	(.L_19 - .L_18)
.L_18:
        /*0064*/ 	.word	0x00000008
.L_19:


//--------------------- .nv.callgraph             --------------------------
	.section	.nv.callgraph,"",@"SHT_CUDA_CALLGRAPH"
	.align	4
	.sectionentsize	8
	.align		4
        /*0000*/ 	.word	0x00000000
	.align		4
        /*0004*/ 	.word	0xffffffff
	.align		4
        /*0008*/ 	.word	0x00000000
	.align		4
        /*000c*/ 	.word	0xfffffffe
	.align		4
        /*0010*/ 	.word	0x00000000
	.align		4
        /*0014*/ 	.word	0xfffffffd
	.align		4
        /*0018*/ 	.word	0x00000000
	.align		4
        /*001c*/ 	.word	0xfffffffc


//--------------------- .text._Z7mat_mulPiS_S_    --------------------------
	.section	.text._Z7mat_mulPiS_S_,"ax",@progbits
	.align	128
        .global         _Z7mat_mulPiS_S_
        .type           _Z7mat_mulPiS_S_,@function
        .size           _Z7mat_mulPiS_S_,(.L_x_3 - _Z7mat_mulPiS_S_)
        .other          _Z7mat_mulPiS_S_,@"STO_CUDA_ENTRY STV_DEFAULT"
_Z7mat_mulPiS_S_:
.text._Z7mat_mulPiS_S_:
[----:B------:R-:W-:Y:S01]  /*0000*/  LDC R1, c[0x0][0x37c] ;  /* 0x0000df00ff017b82 */ /* 0x000fe20000000800 */
[----:B------:R-:W0:Y:S07]  /*0010*/  S2R R0, SR_CTAID.X ;  /* 0x0000000000007919 */ /* 0x000e2e0000002500 */
[----:B------:R-:W1:Y:S01]  /*0020*/  LDC.64 R2, c[0x0][0x380] ;  /* 0x0000e000ff027b82 */ /* 0x000e620000000a00 */
[----:B------:R-:W2:Y:S01]  /*0030*/  LDCU.64 UR6, c[0x0][0x388] ;  /* 0x00007100ff0677ac */ /* 0x000ea20008000a00 */
[----:B------:R-:W0:Y:S01]  /*0040*/  S2R R5, SR_TID.X ;  /* 0x0000000000057919 */ /* 0x000e220000002100 */
[----:B------:R-:W3:Y:S01]  /*0050*/  LDCU.64 UR10, c[0x0][0x358] ;  /* 0x00006b00ff0a77ac */ /* 0x000ee20008000a00 */
[----:B------:R-:W-:Y:S01]  /*0060*/  UMOV UR4, URZ ;  /* 0x000000ff00047c82 */ /* 0x000fe20008000000 */
[----:B--2---:R-:W-:-:S04]  /*0070*/  UIADD3 UR6, UP0, UPT, UR6, 0x20000, URZ ;  /* 0x0002000006067890 */ /* 0x004fc8000ff1e0ff */
[----:B------:R-:W-:Y:S01]  /*0080*/  UIADD3.X UR7, UPT, UPT, URZ, UR7, URZ, UP0, !UPT ;  /* 0x00000007ff077290 */ /* 0x000fe200087fe4ff */
[----:B0-----:R-:W-:-:S04]  /*0090*/  LEA R0, R0, R5, 0x8 ;  /* 0x0000000500007211 */ /* 0x001fc800078e40ff */
[----:B------:R-:W-:-:S05]  /*00a0*/  SHF.L.U32 R0, R0, 0xd, RZ ;  /* 0x0000000d00007819 */ /* 0x000fca00000006ff */
[----:B-1----:R-:W-:-:S03]  /*00b0*/  IMAD.WIDE.U32 R2, R0, 0x4, R2 ;  /* 0x0000000400027825 */ /* 0x002fc600078e0002 */
[----:B------:R-:W-:-:S04]  /*00c0*/  IADD3 R8, P0, PT, R2, 0x10, RZ ;  /* 0x0000001002087810 */ /* 0x000fc80007f1e0ff */
[----:B---3--:R-:W-:-:S09]  /*00d0*/  IADD3.X R9, PT, PT, RZ, R3, RZ, P0, !PT ;  /* 0x00000003ff097210 */ /* 0x008fd200007fe4ff */
.L_x_1:
[----:B0-----:R-:W0:Y:S01]  /*00e0*/  LDC.64 R2, c[0x0][0x390] ;  /* 0x0000e400ff027b82 */ /* 0x001e220000000a00 */
[----:B------:R-:W-:-:S05]  /*00f0*/  IADD3 R5, PT, PT, R0, UR4, RZ ;  /* 0x0000000400057c10 */ /* 0x000fca000fffe0ff */
[----:B0-----:R-:W-:-:S05]  /*0100*/  IMAD.WIDE.U32 R2, R5, 0x4, R2 ;  /* 0x0000000405027825 */ /* 0x001fca00078e0002 */
[----:B------:R0:W5:Y:S01]  /*0110*/  LDG.E R11, desc[UR10][R2.64] ;  /* 0x0000000a020b7981 */ /* 0x000162000c1e1900 */
[----:B------:R-:W-:Y:S01]  /*0120*/  UIMAD.WIDE.U32 UR8, UR4, 0x4, UR6 ;  /* 0x00000004040878a5 */ /* 0x000fe2000f8e0006 */
[----:B------:R-:W-:Y:S01]  /*0130*/  MOV R10, R8 ;  /* 0x00000008000a7202 */ /* 0x000fe20000000f00 */
[----:B------:R-:W-:Y:S01]  /*0140*/  UIADD3 UR4, UPT, UPT, UR4, 0x1, URZ ;  /* 0x0000000104047890 */ /* 0x000fe2000fffe0ff */
[----:B------:R-:W-:-:S03]  /*0150*/  UMOV UR5, URZ ;  /* 0x000000ff00057c82 */ /* 0x000fc60008000000 */
[----:B------:R-:W-:Y:S01]  /*0160*/  MOV R7, UR9 ;  /* 0x0000000900077c02 */ /* 0x000fe20008000f00 */
[----:B------:R-:W-:Y:S01]  /*0170*/  UISETP.NE.AND UP1, UPT, UR4, 0x2000, UPT ;  /* 0x000020000400788c */ /* 0x000fe2000bf25270 */
[----:B------:R-:W-:Y:S02]  /*0180*/  MOV R5, UR9 ;  /* 0x0000000900057c02 */ /* 0x000fe40008000f00 */
[----:B------:R-:W-:Y:S02]  /*0190*/  MOV R5, R7 ;  /* 0x0000000700057202 */ /* 0x000fe40000000f00 */
[----:B------:R-:W-:Y:S02]  /*01a0*/  MOV R4, UR8 ;  /* 0x0000000800047c02 */ /* 0x000fe40008000f00 */
[----:B------:R-:W-:Y:S02]  /*01b0*/  MOV R6, UR8 ;  /* 0x0000000800067c02 */ /* 0x000fe40008000f00 */
[----:B0-----:R-:W-:-:S07]  /*01c0*/  MOV R7, R9 ;  /* 0x0000000900077202 */ /* 0x001fce0000000f00 */
.L_x_0:
[----:B------:R-:W-:Y:S01]  /*01d0*/  MOV R6, R10 ;  /* 0x0000000a00067202 */ /* 0x000fe20000000f00 */
[----:B------:R-:W2:Y:S04]  /*01e0*/  LDG.E R12, desc[UR10][R4.64+-0x20000] ;  /* 0xfe00000a040c7981 */ /* 0x000ea8000c1e1900 */
[----:B------:R-:W2:Y:S02]  /*01f0*/  LDG.E R10, desc[UR10][R6.64+-0x10] ;  /* 0xfffff00a060a7981 */ /* 0x000ea4000c1e1900 */
[----:B0-2--5:R-:W-:-:S05]  /*0200*/  IMAD R11, R10, R12, R11 ;  /* 0x0000000c0a0b7224 */ /* 0x025fca00078e020b */
[----:B------:R0:W-:Y:S04]  /*0210*/  STG.E desc[UR10][R2.64], R11 ;  /* 0x0000000b02007986 */ /* 0x0001e8000c10190a */
[----:B------:R-:W2:Y:S04]  /*0220*/  LDG.E R10, desc[UR10][R6.64+-0xc] ;  /* 0xfffff40a060a7981 */ /* 0x000ea8000c1e1900 */
[----:B------:R-:W2:Y:S02]  /*0230*/  LDG.E R12, desc[UR10][R4.64+-0x18000] ;  /* 0xfe80000a040c7981 */ /* 0x000ea4000c1e1900 */
[----:B--2---:R-:W-:-:S05]  /*0240*/  IMAD R13, R10, R12, R11 ;  /* 0x0000000c0a0d7224 */ /* 0x004fca00078e020b */
[----:B------:R1:W-:Y:S04]  /*0250*/  STG.E desc[UR10][R2.64], R13 ;  /* 0x0000000d02007986 */ /* 0x0003e8000c10190a */
[----:B------:R-:W2:Y:S04]  /*0260*/  LDG.E R10, desc[UR10][R6.64+-0x8] ;  /* 0xfffff80a060a7981 */ /* 0x000ea8000c1e1900 */
[----:B------:R-:W2:Y:S02]  /*0270*/  LDG.E R12, desc[UR10][R4.64+-0x10000] ;  /* 0xff00000a040c7981 */ /* 0x000ea4000c1e1900 */
[----:B--2---:R-:W-:-:S05]  /*0280*/  IMAD R15, R10, R12, R13 ;  /* 0x0000000c0a0f7224 */ /* 0x004fca00078e020d */
[----:B------:R2:W-:Y:S04]  /*0290*/  STG.E desc[UR10][R2.64], R15 ;  /* 0x0000000f02007986 */ /* 0x0005e8000c10190a */
[----:B------:R-:W0:Y:S04]  /*02a0*/  LDG.E R10, desc[UR10][R6.64+-0x4] ;  /* 0xfffffc0a060a7981 */ /* 0x000e28000c1e1900 */
[----:B------:R-:W0:Y:S02]  /*02b0*/  LDG.E R12, desc[UR10][R4.64+-0x8000] ;  /* 0xff80000a040c7981 */ /* 0x000e24000c1e1900 */
[----:B0-----:R-:W-:-:S05]  /*02c0*/  IMAD R11, R10, R12, R15 ;  /* 0x0000000c0a0b7224 */ /* 0x001fca00078e020f */
[----:B------:R0:W-:Y:S04]  /*02d0*/  STG.E desc[UR10][R2.64], R11 ;  /* 0x0000000b02007986 */ /* 0x0001e8000c10190a */
[----:B------:R-:W1:Y:S04]  /*02e0*/  LDG.E R10, desc[UR10][R6.64] ;  /* 0x0000000a060a7981 */ /* 0x000e68000c1e1900 */
[----:B------:R-:W1:Y:S02]  /*02f0*/  LDG.E R12, desc[UR10][R4.64] ;  /* 0x0000000a040c7981 */ /* 0x000e64000c1e1900 */
[----:B-1----:R-:W-:-:S05]  /*0300*/  IMAD R13, R10, R12, R11 ;  /* 0x0000000c0a0d7224 */ /* 0x002fca00078e020b */
        /* <DEDUP_REMOVED lines=65> */
[----:B------:R-:W3:Y:S04]  /*0720*/  LDG.E R10, desc[UR10][R6.64+0x44] ;  /* 0x0000440a060a7981 */ /* 0x000ee8000c1e1900 */
[----:B------:R-:W3:Y:S02]  /*0730*/  LDG.E R12, desc[UR10][R4.64+0x88000] ;  /* 0x0880000a040c7981 */ /* 0x000ee4000c1e1900 */
[----:B---3--:R-:W-:-:S05]  /*0740*/  IMAD R17, R10, R12, R15 ;  /* 0x0000000c0a117224 */ /* 0x008fca00078e020f */
[----:B------:R-:W-:Y:S04]  /*0750*/  STG.E desc[UR10][R2.64], R17 ;  /* 0x0000001102007986 */ /* 0x000fe8000c10190a */
[----:B------:R-:W1:Y:S04]  /*0760*/  LDG.E R10, desc[UR10][R6.64+0x48] ;  /* 0x0000480a060a7981 */ /* 0x000e68000c1e1900 */
[----:B0-----:R-:W1:Y:S02]  /*0770*/  LDG.E R11, desc[UR10][R4.64+0x90000] ;  /* 0x0900000a040b7981 */ /* 0x001e64000c1e1900 */
[----:B-1----:R-:W-:-:S05]  /*0780*/  IMAD R13, R10, R11, R17 ;  /* 0x0000000b0a0d7224 */ /* 0x002fca00078e0211 */
        /* <DEDUP_REMOVED lines=29> */
[----:B------:R-:W3:Y:S04]  /*0960*/  LDG.E R10, desc[UR10][R6.64+0x68] ;  /* 0x0000680a060a7981 */ /* 0x000ee8000c1e1900 */
[----:B------:R-:W3:Y:S02]  /*0970*/  LDG.E R12, desc[UR10][R4.64+0xd0000] ;  /* 0x0d00000a040c7981 */ /* 0x000ee4000c1e1900 */
[----:B---3--:R-:W-:-:S05]  /*0980*/  IMAD R17, R10, R12, R15 ;  /* 0x0000000c0a117224 */ /* 0x008fca00078e020f */
[----:B------:R0:W-:Y:S04]  /*0990*/  STG.E desc[UR10][R2.64], R17 ;  /* 0x0000001102007986 */ /* 0x0001e8000c10190a */
[----:B------:R-:W3:Y:S04]  /*09a0*/  LDG.E R10, desc[UR10][R6.64+0x6c] ;  /* 0x00006c0a060a7981 */ /* 0x000ee8000c1e1900 */
[----:B--2---:R1:W3:Y:S01]  /*09b0*/  LDG.E R11, desc[UR10][R4.64+0xd8000] ;  /* 0x0d80000a040b7981 */ /* 0x0042e2000c1e1900 */
[----:B------:R-:W-:-:S04]  /*09c0*/  UIADD3 UR5, UPT, UPT, UR5, 0x20, URZ ;  /* 0x0000002005057890 */ /* 0x000fc8000fffe0ff */
[----:B------:R-:W-:Y:S01]  /*09d0*/  UISETP.NE.AND UP0, UPT, UR5, 0x2000, UPT ;  /* 0x000020000500788c */ /* 0x000fe2000bf05270 */
[----:B-1----:R-:W-:-:S04]  /*09e0*/  IADD3 R4, P1, PT, R4, 0x100000, RZ ;  /* 0x0010000004047810 */ /* 0x002fc80007f3e0ff */
[----:B------:R-:W-:Y:S01]  /*09f0*/  IADD3.X R5, PT, PT, RZ, R5, RZ, P1, !PT ;  /* 0x00000005ff057210 */ /* 0x000fe20000ffe4ff */
[----:B---3--:R-:W-:-:S05]  /*0a00*/  IMAD R11, R10, R11, R17 ;  /* 0x0000000b0a0b7224 */ /* 0x008fca00078e0211 */
[----:B------:R0:W-:Y:S01]  /*0a10*/  STG.E desc[UR10][R2.64], R11 ;  /* 0x0000000b02007986 */ /* 0x0001e2000c10190a */
[----:B------:R-:W-:-:S04]  /*0a20*/  IADD3 R10, P0, PT, R6, 0x80, RZ ;  /* 0x00000080060a7810 */ /* 0x000fc80007f1e0ff */
[----:B------:R-:W-:Y:S01]  /*0a30*/  IADD3.X R7, PT, PT, RZ, R7, RZ, P0, !PT ;  /* 0x00000007ff077210 */ /* 0x000fe200007fe4ff */
[----:B------:R-:W-:Y:S08]  /*0a40*/  BRA.U UP0, `(.L_x_0) ;  /* 0xfffffff500e07547 */ /* 0x000ff0000b83ffff */
[----:B------:R-:W-:Y:S05]  /*0a50*/  BRA.U UP1, `(.L_x_1) ;  /* 0xfffffff501a07547 */ /* 0x000fea000b83ffff */
[----:B------:R-:W-:Y:S05]  /*0a60*/  EXIT ;  /* 0x000000000000794d */ /* 0x000fea0003800000 */
.L_x_2:
[----:B------:R-:W-:-:S00]  /*0a70*/  BRA `(.L_x_2) ;  /* 0xfffffffc00fc7947 */ /* 0x000fc0000383ffff */
[----:B------:R-:W-:-:S00]  /*0a80*/  NOP ;  /* 0x0000000000007918 */ /* 0x000fc00000000000 */
[----:B------:R-:W-:-:S00]  /*0a90*/  NOP ;  /* 0x0000000000007918 */ /* 0x000fc00000000000 */
[----:B------:R-:W-:-:S00]  /*0aa0*/  NOP ;  /* 0x0000000000007918 */ /* 0x000fc00000000000 */
[----:B------:R-:W-:-:S00]  /*0ab0*/  NOP ;  /* 0x0000000000007918 */ /* 0x000fc00000000000 */
[----:B------:R-:W-:-:S00]  /*0ac0*/  NOP ;  /* 0x0000000000007918 */ /* 0x000fc00000000000 */
[----:B------:R-:W-:-:S00]  /*0ad0*/  NOP ;  /* 0x0000000000007918 */ /* 0x000fc00000000000 */
[----:B------:R-:W-:-:S00]  /*0ae0*/  NOP ;  /* 0x0000000000007918 */ /* 0x000fc00000000000 */
[----:B------:R-:W-:-:S00]  /*0af0*/  NOP ;  /* 0x0000000000007918 */ /* 0x000fc00000000000 */
.L_x_3:


//--------------------- .nv.shared.reserved.0     --------------------------
	.section	.nv.shared.reserved.0,"aw",@nobits
	.weak		__nv_reservedSMEM_offset_0_alias
	.size		__nv_reservedSMEM_offset_0_alias, 0, 64
	.other		__nv_reservedSMEM_offset_0_alias,@"STO_CUDA_RESERVED_SHARED STV_DEFAULT"
__nv_reservedSMEM_offset_0_alias:
	.zero		0
	.zero		64


//--------------------- .nv.constant0._Z7mat_mulPiS_S_ --------------------------
	.section	.nv.constant0._Z7mat_mulPiS_S_,"a",@progbits
	.sectionflags	@""
	.align	4
.nv.constant0._Z7mat_mulPiS_S_:
	.zero		920


//--------------------- SYMBOLS --------------------------

	.type		.nv.reservedSmem.offset0,@object
	.size		.nv.reservedSmem.offset0,0x4
